//
// Generated by NVIDIA NVVM Compiler
//
// Compiler Build ID: CL-36424714
// Cuda compilation tools, release 13.0, V13.0.88
// Based on NVVM 20.0.0
//

.version 9.0
.target sm_100
.address_size 64

	// .globl	_ZN9singleGPU12atomicKernelEPii

.visible .entry _ZN9singleGPU12atomicKernelEPii(
	.param .u64 .ptr .align 1 _ZN9singleGPU12atomicKernelEPii_param_0,
	.param .u32 _ZN9singleGPU12atomicKernelEPii_param_1
)
{
	.reg .pred 	%p<2>;
	.reg .b32 	%r<7>;
	.reg .b64 	%rd<3>;

	ld.param.u64 	%rd1, [_ZN9singleGPU12atomicKernelEPii_param_0];
	ld.param.u32 	%r1, [_ZN9singleGPU12atomicKernelEPii_param_1];
	mov.u32 	%r2, %ntid.x;
	mov.u32 	%r3, %ctaid.x;
	mov.u32 	%r4, %tid.x;
	mad.lo.s32 	%r5, %r2, %r3, %r4;
	setp.ge.u32 	%p1, %r5, %r1;
	@%p1 bra 	$L__BB0_2;
	cvta.to.global.u64 	%rd2, %rd1;
	atom.global.add.u32 	%r6, [%rd2], 1;
$L__BB0_2:
	ret;

}
	// .globl	_ZN9singleGPU18atomicSystemKernelEPii
.visible .entry _ZN9singleGPU18atomicSystemKernelEPii(
	.param .u64 .ptr .align 1 _ZN9singleGPU18atomicSystemKernelEPii_param_0,
	.param .u32 _ZN9singleGPU18atomicSystemKernelEPii_param_1
)
{
	.reg .pred 	%p<2>;
	.reg .b32 	%r<7>;
	.reg .b64 	%rd<3>;

	ld.param.u64 	%rd1, [_ZN9singleGPU18atomicSystemKernelEPii_param_0];
	ld.param.u32 	%r1, [_ZN9singleGPU18atomicSystemKernelEPii_param_1];
	mov.u32 	%r2, %ntid.x;
	mov.u32 	%r3, %ctaid.x;
	mov.u32 	%r4, %tid.x;
	mad.lo.s32 	%r5, %r2, %r3, %r4;
	setp.ge.u32 	%p1, %r5, %r1;
	@%p1 bra 	$L__BB1_2;
	cvta.to.global.u64 	%rd2, %rd1;
	atom.global.sys.add.u32 	%r6, [%rd2], 1;
$L__BB1_2:
	ret;

}
	// .globl	_ZN8multiGPU12atomicKernelEPil
.visible .entry _ZN8multiGPU12atomicKernelEPil(
	.param .u64 .ptr .align 1 _ZN8multiGPU12atomicKernelEPil_param_0,
	.param .u64 _ZN8multiGPU12atomicKernelEPil_param_1
)
{
	.reg .pred 	%p<2>;
	.reg .b32 	%r<6>;
	.reg .b64 	%rd<5>;

	ld.param.u64 	%rd1, [_ZN8multiGPU12atomicKernelEPil_param_0];
	ld.param.u64 	%rd2, [_ZN8multiGPU12atomicKernelEPil_param_1];
	mov.u32 	%r1, %ntid.x;
	mov.u32 	%r2, %ctaid.x;
	mov.u32 	%r3, %tid.x;
	mad.lo.s32 	%r4, %r1, %r2, %r3;
	cvt.u64.u32 	%rd3, %r4;
	setp.le.s64 	%p1, %rd2, %rd3;
	@%p1 bra 	$L__BB2_2;
	cvta.to.global.u64 	%rd4, %rd1;
	atom.global.add.u32 	%r5, [%rd4], 1;
$L__BB2_2:
	ret;

}
	// .globl	_ZN8multiGPU18atomicSystemKernelEPil
.visible .entry _ZN8multiGPU18atomicSystemKernelEPil(
	.param .u64 .ptr .align 1 _ZN8multiGPU18atomicSystemKernelEPil_param_0,
	.param .u64 _ZN8multiGPU18atomicSystemKernelEPil_param_1
)
{
	.reg .pred 	%p<2>;
	.reg .b32 	%r<6>;
	.reg .b64 	%rd<5>;

	ld.param.u64 	%rd1, [_ZN8multiGPU18atomicSystemKernelEPil_param_0];
	ld.param.u64 	%rd2, [_ZN8multiGPU18atomicSystemKernelEPil_param_1];
	mov.u32 	%r1, %ntid.x;
	mov.u32 	%r2, %ctaid.x;
	mov.u32 	%r3, %tid.x;
	mad.lo.s32 	%r4, %r1, %r2, %r3;
	cvt.u64.u32 	%rd3, %r4;
	setp.le.s64 	%p1, %rd2, %rd3;
	@%p1 bra 	$L__BB3_2;
	cvta.to.global.u64 	%rd4, %rd1;
	atom.global.sys.add.u32 	%r5, [%rd4], 1;
$L__BB3_2:
	ret;

}


// ===== COMPILED SASS (sm_100) =====

	.target	sm_100

	.elftype	@"ET_EXEC"


//--------------------- .note.nv.tkinfo           --------------------------
	.section	.note.nv.tkinfo,"",@"SHT_NOTE"
	.sectionflags	@"SHF_NOTE_NV_TKINFO"
	.tkinfo
        /*0018*/ 	.word	0x00000002
        /*0030*/ 	.string	""
        /*0030*/ 	.string	"ptxas"
        /*0030*/ 	.string	"Cuda compilation tools, release 13.0, V13.0.88"
        /*0030*/ 	.string	"Build cuda_13.0.r13.0/compiler.36424714_0"
        /*0030*/ 	.string	"-arch sm_100 -m 64 "



//--------------------- .note.nv.cuinfo           --------------------------
	.section	.note.nv.cuinfo,"",@"SHT_NOTE"
	.sectionflags	@"SHF_NOTE_NV_CUINFO"
        /*0018*/ 	.short	0x0002
        /*001a*/ 	.short	0x0064
        /*001c*/ 	.short	0x0082
	.zero		2


//--------------------- .nv.info                  --------------------------
	.section	.nv.info,"",@"SHT_CUDA_INFO"
	.align	4


	//----- nvinfo : EIATTR_REGCOUNT
	.align		4
        /*0000*/ 	.byte	0x04, 0x2f
        /*0002*/ 	.short	(.L_1 - .L_0)
	.align		4
.L_0:
        /*0004*/ 	.word	index@(_ZN9singleGPU12atomicKernelEPii)
        /*0008*/ 	.word	0x00000008


	//----- nvinfo : EIATTR_FRAME_SIZE
	.align		4
.L_1:
        /*000c*/ 	.byte	0x04, 0x11
        /*000e*/ 	.short	(.L_3 - .L_2)
	.align		4
.L_2:
        /*0010*/ 	.word	index@(_ZN9singleGPU12atomicKernelEPii)
        /*0014*/ 	.word	0x00000000


	//----- nvinfo : EIATTR_REGCOUNT
	.align		4
.L_3:
        /*0018*/ 	.byte	0x04, 0x2f
        /*001a*/ 	.short	(.L_5 - .L_4)
	.align		4
.L_4:
        /*001c*/ 	.word	index@(_ZN9singleGPU18atomicSystemKernelEPii)
        /*0020*/ 	.word	0x00000008


	//----- nvinfo : EIATTR_FRAME_SIZE
	.align		4
.L_5:
        /*0024*/ 	.byte	0x04, 0x11
        /*0026*/ 	.short	(.L_7 - .L_6)
	.align		4
.L_6:
        /*0028*/ 	.word	index@(_ZN9singleGPU18atomicSystemKernelEPii)
        /*002c*/ 	.word	0x00000000


	//----- nvinfo : EIATTR_REGCOUNT
	.align		4
.L_7:
        /*0030*/ 	.byte	0x04, 0x2f
        /*0032*/ 	.short	(.L_9 - .L_8)
	.align		4
.L_8:
        /*0034*/ 	.word	index@(_ZN8multiGPU12atomicKernelEPil)
        /*0038*/ 	.word	0x00000008


	//----- nvinfo : EIATTR_FRAME_SIZE
	.align		4
.L_9:
        /*003c*/ 	.byte	0x04, 0x11
        /*003e*/ 	.short	(.L_11 - .L_10)
	.align		4
.L_10:
        /*0040*/ 	.word	index@(_ZN8multiGPU12atomicKernelEPil)
        /*0044*/ 	.word	0x00000000


	//----- nvinfo : EIATTR_REGCOUNT
	.align		4
.L_11:
        /*0048*/ 	.byte	0x04, 0x2f
        /*004a*/ 	.short	(.L_13 - .L_12)
	.align		4
.L_12:
        /*004c*/ 	.word	index@(_ZN8multiGPU18atomicSystemKernelEPil)
        /*0050*/ 	.word	0x00000008


	//----- nvinfo : EIATTR_FRAME_SIZE
	.align		4
.L_13:
        /*0054*/ 	.byte	0x04, 0x11
        /*0056*/ 	.short	(.L_15 - .L_14)
	.align		4
.L_14:
        /*0058*/ 	.word	index@(_ZN8multiGPU18atomicSystemKernelEPil)
        /*005c*/ 	.word	0x00000000


	//----- nvinfo : EIATTR_MIN_STACK_SIZE
	.align		4
.L_15:
        /*0060*/ 	.byte	0x04, 0x12
        /*0062*/ 	.short	(.L_17 - .L_16)
	.align		4
.L_16:
        /*0064*/ 	.word	index@(_ZN8multiGPU18atomicSystemKernelEPil)
        /*0068*/ 	.word	0x00000000


	//----- nvinfo : EIATTR_MIN_STACK_SIZE
	.align		4
.L_17:
        /*006c*/ 	.byte	0x04, 0x12
        /*006e*/ 	.short	(.L_19 - .L_18)
	.align		4
.L_18:
        /*0070*/ 	.word	index@(_ZN8multiGPU12atomicKernelEPil)
        /*0074*/ 	.word	0x00000000


	//----- nvinfo : EIATTR_MIN_STACK_SIZE
	.align		4
.L_19:
        /*0078*/ 	.byte	0x04, 0x12
        /*007a*/ 	.short	(.L_21 - .L_20)
	.align		4
.L_20:
        /*007c*/ 	.word	index@(_ZN9singleGPU18atomicSystemKernelEPii)
        /*0080*/ 	.word	0x00000000


	//----- nvinfo : EIATTR_MIN_STACK_SIZE
	.align		4
.L_21:
        /*0084*/ 	.byte	0x04, 0x12
        /*0086*/ 	.short	(.L_23 - .L_22)
	.align		4
.L_22:
        /*0088*/ 	.word	index@(_ZN9singleGPU12atomicKernelEPii)
        /*008c*/ 	.word	0x00000000
.L_23:


//--------------------- .nv.compat                --------------------------
	.section	.nv.compat,"",@"SHT_CUDA_COMPAT_INFO"
	.align	4
        /*0000*/ 	.byte	0x02, 0x09, 0x00, 0x00, 0x02, 0x02, 0x01, 0x00, 0x02, 0x05, 0x05, 0x00, 0x03, 0x07, 0x01, 0x01
        /*0010*/ 	.byte	0x02, 0x03, 0x00, 0x00, 0x02, 0x06, 0x01, 0x00, 0x04, 0x0b, 0x08, 0x00, 0x09, 0x00, 0x00, 0x00
        /*0020*/ 	.byte	0x00, 0x00, 0x00, 0x00


//--------------------- .nv.info._ZN8multiGPU18atomicSystemKernelEPil --------------------------
	.section	.nv.info._ZN8multiGPU18atomicSystemKernelEPil,"",@"SHT_CUDA_INFO"
	.sectionflags	@""
	.align	4


	//----- nvinfo : EIATTR_CUDA_API_VERSION
	.align		4
        /*0000*/ 	.byte	0x04, 0x37
        /*0002*/ 	.short	(.L_25 - .L_24)
.L_24:
        /*0004*/ 	.word	0x00000082


	//----- nvinfo : EIATTR_KPARAM_INFO
	.align		4
.L_25:
        /*0008*/ 	.byte	0x04, 0x17
        /*000a*/ 	.short	(.L_27 - .L_26)
.L_26:
        /*000c*/ 	.word	0x00000000
        /*0010*/ 	.short	0x0001
        /*0012*/ 	.short	0x0008
        /*0014*/ 	.byte	0x00, 0xf0, 0x21, 0x00


	//----- nvinfo : EIATTR_KPARAM_INFO
	.align		4
.L_27:
        /*0018*/ 	.byte	0x04, 0x17
        /*001a*/ 	.short	(.L_29 - .L_28)
.L_28:
        /*001c*/ 	.word	0x00000000
        /*0020*/ 	.short	0x0000
        /*0022*/ 	.short	0x0000
        /*0024*/ 	.byte	0x00, 0xf5, 0x21, 0x00


	//----- nvinfo : EIATTR_SPARSE_MMA_MASK
	.align		4
.L_29:
        /*0028*/ 	.byte	0x03, 0x50
        /*002a*/ 	.short	0x0000


	//----- nvinfo : EIATTR_MAXREG_COUNT
	.align		4
        /*002c*/ 	.byte	0x03, 0x1b
        /*002e*/ 	.short	0x00ff


	//----- nvinfo : EIATTR_MERCURY_ISA_VERSION
	.align		4
        /*0030*/ 	.byte	0x03, 0x5f
        /*0032*/ 	.short	0x0101


	//----- nvinfo : EIATTR_INT_WARP_WIDE_INSTR_OFFSETS
	.align		4
        /*0034*/ 	.byte	0x04, 0x31
        /*0036*/ 	.short	(.L_31 - .L_30)


	//   ....[0]....
.L_30:
        /*0038*/ 	.word	0x000000b0


	//----- nvinfo : EIATTR_VRC_CTA_INIT_COUNT
	.align		4
.L_31:
        /*003c*/ 	.byte	0x02, 0x4a
	.zero		1
	.zero		1


	//----- nvinfo : EIATTR_EXIT_INSTR_OFFSETS
	.align		4
        /*0040*/ 	.byte	0x04, 0x1c
        /*0042*/ 	.short	(.L_33 - .L_32)


	//   ....[0]....
.L_32:
        /*0044*/ 	.word	0x00000080


	//   ....[1]....
        /*0048*/ 	.word	0x00000110


	//----- nvinfo : EIATTR_CBANK_PARAM_SIZE
	.align		4
.L_33:
        /*004c*/ 	.byte	0x03, 0x19
        /*004e*/ 	.short	0x0010


	//----- nvinfo : EIATTR_PARAM_CBANK
	.align		4
        /*0050*/ 	.byte	0x04, 0x0a
        /*0052*/ 	.short	(.L_35 - .L_34)
	.align		4
.L_34:
        /*0054*/ 	.word	index@(.nv.constant0._ZN8multiGPU18atomicSystemKernelEPil)
        /*0058*/ 	.short	0x0380
        /*005a*/ 	.short	0x0010


	//----- nvinfo : EIATTR_SW_WAR
	.align		4
.L_35:
        /*005c*/ 	.byte	0x04, 0x36
        /*005e*/ 	.short	(.L_37 - .L_36)
.L_36:
        /*0060*/ 	.word	0x00000008
.L_37:


//--------------------- .nv.info._ZN8multiGPU12atomicKernelEPil --------------------------
	.section	.nv.info._ZN8multiGPU12atomicKernelEPil,"",@"SHT_CUDA_INFO"
	.sectionflags	@""
	.align	4


	//----- nvinfo : EIATTR_CUDA_API_VERSION
	.align		4
        /*0000*/ 	.byte	0x04, 0x37
        /*0002*/ 	.short	(.L_39 - .L_38)
.L_38:
        /*0004*/ 	.word	0x00000082


	//----- nvinfo : EIATTR_KPARAM_INFO
	.align		4
.L_39:
        /*0008*/ 	.byte	0x04, 0x17
        /*000a*/ 	.short	(.L_41 - .L_40)
.L_40:
        /*000c*/ 	.word	0x00000000
        /*0010*/ 	.short	0x0001
        /*0012*/ 	.short	0x0008
        /*0014*/ 	.byte	0x00, 0xf0, 0x21, 0x00


	//----- nvinfo : EIATTR_KPARAM_INFO
	.align		4
.L_41:
        /*0018*/ 	.byte	0x04, 0x17
        /*001a*/ 	.short	(.L_43 - .L_42)
.L_42:
        /*001c*/ 	.word	0x00000000
        /*0020*/ 	.short	0x0000
        /*0022*/ 	.short	0x0000
        /*0024*/ 	.byte	0x00, 0xf5, 0x21, 0x00


	//----- nvinfo : EIATTR_SPARSE_MMA_MASK
	.align		4
.L_43:
        /*0028*/ 	.byte	0x03, 0x50
        /*002a*/ 	.short	0x0000


	//----- nvinfo : EIATTR_MAXREG_COUNT
	.align		4
        /*002c*/ 	.byte	0x03, 0x1b
        /*002e*/ 	.short	0x00ff


	//----- nvinfo : EIATTR_MERCURY_ISA_VERSION
	.align		4
        /*0030*/ 	.byte	0x03, 0x5f
        /*0032*/ 	.short	0x0101


	//----- nvinfo : EIATTR_INT_WARP_WIDE_INSTR_OFFSETS
	.align		4
        /*0034*/ 	.byte	0x04, 0x31
        /*0036*/ 	.short	(.L_45 - .L_44)


	//   ....[0]....
.L_44:
        /*0038*/ 	.word	0x000000b0


	//----- nvinfo : EIATTR_VRC_CTA_INIT_COUNT
	.align		4
.L_45:
        /*003c*/ 	.byte	0x02, 0x4a
	.zero		1
	.zero		1


	//----- nvinfo : EIATTR_EXIT_INSTR_OFFSETS
	.align		4
        /*0040*/ 	.byte	0x04, 0x1c
        /*0042*/ 	.short	(.L_47 - .L_46)


	//   ....[0]....
.L_46:
        /*0044*/ 	.word	0x00000080


	//   ....[1]....
        /*0048*/ 	.word	0x00000110


	//----- nvinfo : EIATTR_CBANK_PARAM_SIZE
	.align		4
.L_47:
        /*004c*/ 	.byte	0x03, 0x19
        /*004e*/ 	.short	0x0010


	//----- nvinfo : EIATTR_PARAM_CBANK
	.align		4
        /*0050*/ 	.byte	0x04, 0x0a
        /*0052*/ 	.short	(.L_49 - .L_48)
	.align		4
.L_48:
        /*0054*/ 	.word	index@(.nv.constant0._ZN8multiGPU12atomicKernelEPil)
        /*0058*/ 	.short	0x0380
        /*005a*/ 	.short	0x0010


	//----- nvinfo : EIATTR_SW_WAR
	.align		4
.L_49:
        /*005c*/ 	.byte	0x04, 0x36
        /*005e*/ 	.short	(.L_51 - .L_50)
.L_50:
        /*0060*/ 	.word	0x00000008
.L_51:


//--------------------- .nv.info._ZN9singleGPU18atomicSystemKernelEPii --------------------------
	.section	.nv.info._ZN9singleGPU18atomicSystemKernelEPii,"",@"SHT_CUDA_INFO"
	.sectionflags	@""
	.align	4


	//----- nvinfo : EIATTR_CUDA_API_VERSION
	.align		4
        /*0000*/ 	.byte	0x04, 0x37
        /*0002*/ 	.short	(.L_53 - .L_52)
.L_52:
        /*0004*/ 	.word	0x00000082


	//----- nvinfo : EIATTR_KPARAM_INFO
	.align		4
.L_53:
        /*0008*/ 	.byte	0x04, 0x17
        /*000a*/ 	.short	(.L_55 - .L_54)
.L_54:
        /*000c*/ 	.word	0x00000000
        /*0010*/ 	.short	0x0001
        /*0012*/ 	.short	0x0008
        /*0014*/ 	.byte	0x00, 0xf0, 0x11, 0x00


	//----- nvinfo : EIATTR_KPARAM_INFO
	.align		4
.L_55:
        /*0018*/ 	.byte	0x04, 0x17
        /*001a*/ 	.short	(.L_57 - .L_56)
.L_56:
        /*001c*/ 	.word	0x00000000
        /*0020*/ 	.short	0x0000
        /*0022*/ 	.short	0x0000
        /*0024*/ 	.byte	0x00, 0xf5, 0x21, 0x00


	//----- nvinfo : EIATTR_SPARSE_MMA_MASK
	.align		4
.L_57:
        /*0028*/ 	.byte	0x03, 0x50
        /*002a*/ 	.short	0x0000


	//----- nvinfo : EIATTR_MAXREG_COUNT
	.align		4
        /*002c*/ 	.byte	0x03, 0x1b
        /*002e*/ 	.short	0x00ff


	//----- nvinfo : EIATTR_MERCURY_ISA_VERSION
	.align		4
        /*0030*/ 	.byte	0x03, 0x5f
        /*0032*/ 	.short	0x0101


	//----- nvinfo : EIATTR_INT_WARP_WIDE_INSTR_OFFSETS
	.align		4
        /*0034*/ 	.byte	0x04, 0x31
        /*0036*/ 	.short	(.L_59 - .L_58)


	//   ....[0]....
.L_58:
        /*0038*/ 	.word	0x000000a0


	//----- nvinfo : EIATTR_VRC_CTA_INIT_COUNT
	.align		4
.L_59:
        /*003c*/ 	.byte	0x02, 0x4a
	.zero		1
	.zero		1


	//----- nvinfo : EIATTR_EXIT_INSTR_OFFSETS
	.align		4
        /*0040*/ 	.byte	0x04, 0x1c
        /*0042*/ 	.short	(.L_61 - .L_60)


	//   ....[0]....
.L_60:
        /*0044*/ 	.word	0x00000070


	//   ....[1]....
        /*0048*/ 	.word	0x00000100


	//----- nvinfo : EIATTR_CBANK_PARAM_SIZE
	.align		4
.L_61:
        /*004c*/ 	.byte	0x03, 0x19
        /*004e*/ 	.short	0x000c


	//----- nvinfo : EIATTR_PARAM_CBANK
	.align		4
        /*0050*/ 	.byte	0x04, 0x0a
        /*0052*/ 	.short	(.L_63 - .L_62)
	.align		4
.L_62:
        /*0054*/ 	.word	index@(.nv.constant0._ZN9singleGPU18atomicSystemKernelEPii)
        /*0058*/ 	.short	0x0380
        /*005a*/ 	.short	0x000c


	//----- nvinfo : EIATTR_SW_WAR
	.align		4
.L_63:
        /*005c*/ 	.byte	0x04, 0x36
        /*005e*/ 	.short	(.L_65 - .L_64)
.L_64:
        /*0060*/ 	.word	0x00000008
.L_65:


//--------------------- .nv.info._ZN9singleGPU12atomicKernelEPii --------------------------
	.section	.nv.info._ZN9singleGPU12atomicKernelEPii,"",@"SHT_CUDA_INFO"
	.sectionflags	@""
	.align	4


	//----- nvinfo : EIATTR_CUDA_API_VERSION
	.align		4
        /*0000*/ 	.byte	0x04, 0x37
        /*0002*/ 	.short	(.L_67 - .L_66)
.L_66:
        /*0004*/ 	.word	0x00000082


	//----- nvinfo : EIATTR_KPARAM_INFO
	.align		4
.L_67:
        /*0008*/ 	.byte	0x04, 0x17
        /*000a*/ 	.short	(.L_69 - .L_68)
.L_68:
        /*000c*/ 	.word	0x00000000
        /*0010*/ 	.short	0x0001
        /*0012*/ 	.short	0x0008
        /*0014*/ 	.byte	0x00, 0xf0, 0x11, 0x00


	//----- nvinfo : EIATTR_KPARAM_INFO
	.align		4
.L_69:
        /*0018*/ 	.byte	0x04, 0x17
        /*001a*/ 	.short	(.L_71 - .L_70)
.L_70:
        /*001c*/ 	.word	0x00000000
        /*0020*/ 	.short	0x0000
        /*0022*/ 	.short	0x0000
        /*0024*/ 	.byte	0x00, 0xf5, 0x21, 0x00


	//----- nvinfo : EIATTR_SPARSE_MMA_MASK
	.align		4
.L_71:
        /*0028*/ 	.byte	0x03, 0x50
        /*002a*/ 	.short	0x0000


	//----- nvinfo : EIATTR_MAXREG_COUNT
	.align		4
        /*002c*/ 	.byte	0x03, 0x1b
        /*002e*/ 	.short	0x00ff


	//----- nvinfo : EIATTR_MERCURY_ISA_VERSION
	.align		4
        /*0030*/ 	.byte	0x03, 0x5f
        /*0032*/ 	.short	0x0101


	//----- nvinfo : EIATTR_INT_WARP_WIDE_INSTR_OFFSETS
	.align		4
        /*0034*/ 	.byte	0x04, 0x31
        /*0036*/ 	.short	(.L_73 - .L_72)


	//   ....[0]....
.L_72:
        /*0038*/ 	.word	0x000000a0


	//----- nvinfo : EIATTR_VRC_CTA_INIT_COUNT
	.align		4
.L_73:
        /*003c*/ 	.byte	0x02, 0x4a
	.zero		1
	.zero		1


	//----- nvinfo : EIATTR_EXIT_INSTR_OFFSETS
	.align		4
        /*0040*/ 	.byte	0x04, 0x1c
        /*0042*/ 	.short	(.L_75 - .L_74)


	//   ....[0]....
.L_74:
        /*0044*/ 	.word	0x00000070


	//   ....[1]....
        /*0048*/ 	.word	0x00000100


	//----- nvinfo : EIATTR_CBANK_PARAM_SIZE
	.align		4
.L_75:
        /*004c*/ 	.byte	0x03, 0x19
        /*004e*/ 	.short	0x000c


	//----- nvinfo : EIATTR_PARAM_CBANK
	.align		4
        /*0050*/ 	.byte	0x04, 0x0a
        /*0052*/ 	.short	(.L_77 - .L_76)
	.align		4
.L_76:
        /*0054*/ 	.word	index@(.nv.constant0._ZN9singleGPU12atomicKernelEPii)
        /*0058*/ 	.short	0x0380
        /*005a*/ 	.short	0x000c


	//----- nvinfo : EIATTR_SW_WAR
	.align		4
.L_77:
        /*005c*/ 	.byte	0x04, 0x36
        /*005e*/ 	.short	(.L_79 - .L_78)
.L_78:
        /*0060*/ 	.word	0x00000008
.L_79:


//--------------------- .nv.callgraph             --------------------------
	.section	.nv.callgraph,"",@"SHT_CUDA_CALLGRAPH"
	.align	4
	.sectionentsize	8
	.align		4
        /*0000*/ 	.word	0x00000000
	.align		4
        /*0004*/ 	.word	0xffffffff
	.align		4
        /*0008*/ 	.word	0x00000000
	.align		4
        /*000c*/ 	.word	0xfffffffe
	.align		4
        /*0010*/ 	.word	0x00000000
	.align		4
        /*0014*/ 	.word	0xfffffffd
	.align		4
        /*0018*/ 	.word	0x00000000
	.align		4
        /*001c*/ 	.word	0xfffffffc


//--------------------- .text._ZN8multiGPU18atomicSystemKernelEPil --------------------------
	.section	.text._ZN8multiGPU18atomicSystemKernelEPil,"ax",@progbits
	.align	128
        .global         _ZN8multiGPU18atomicSystemKernelEPil
        .type           _ZN8multiGPU18atomicSystemKernelEPil,@function
        .size           _ZN8multiGPU18atomicSystemKernelEPil,(.L_x_4 - _ZN8multiGPU18atomicSystemKernelEPil)
        .other          _ZN8multiGPU18atomicSystemKernelEPil,@"STO_CUDA_ENTRY STV_DEFAULT"
_ZN8multiGPU18atomicSystemKernelEPil:
.text._ZN8multiGPU18atomicSystemKernelEPil:
[----:B------:R-:W-:Y:S01]  /*0000*/  LDC R1, c[0x0][0x37c] ;  /* 0x0000df00ff017b82 */ /* 0x000fe20000000800 */
[----:B------:R-:W0:Y:S01]  /*0010*/  S2R R0, SR_CTAID.X ;  /* 0x0000000000007919 */ /* 0x000e220000002500 */
[----:B------:R-:W0:Y:S01]  /*0020*/  LDCU UR4, c[0x0][0x360] ;  /* 0x00006c00ff0477ac */ /* 0x000e220008000800 */
[----:B------:R-:W0:Y:S01]  /*0030*/  S2R R3, SR_TID.X ;  /* 0x0000000000037919 */ /* 0x000e220000002100 */
[----:B------:R-:W1:Y:S01]  /*0040*/  LDCU.64 UR6, c[0x0][0x388] ;  /* 0x00007100ff0677ac */ /* 0x000e620008000a00 */
[----:B0-----:R-:W-:-:S05]  /*0050*/  IMAD R0, R0, UR4, R3 ;  /* 0x0000000400007c24 */ /* 0x001fca000f8e0203 */
[----:B-1----:R-:W-:-:S04]  /*0060*/  ISETP.GE.U32.AND P0, PT, R0, UR6, PT ;  /* 0x0000000600007c0c */ /* 0x002fc8000bf06070 */
[----:B------:R-:W-:-:S13]  /*0070*/  ISETP.GE.AND.EX P0, PT, RZ, UR7, PT, P0 ;  /* 0x00000007ff007c0c */ /* 0x000fda000bf06300 */
[----:B------:R-:W-:Y:S05]  /*0080*/  @P0 EXIT ;  /* 0x000000000000094d */ /* 0x000fea0003800000 */
[----:B------:R-:W0:Y:S01]  /*0090*/  S2R R0, SR_LANEID ;  /* 0x0000000000007919 */ /* 0x000e220000000000 */
[----:B------:R-:W1:Y:S01]  /*00a0*/  LDC.64 R2, c[0x0][0x380] ;  /* 0x0000e000ff027b82 */ /* 0x000e620000000a00 */
[----:B------:R-:W-:Y:S01]  /*00b0*/  VOTEU.ANY UR6, UPT, PT ;  /* 0x0000000000067886 */ /* 0x000fe200038e0100 */
[----:B------:R-:W1:Y:S01]  /*00c0*/  LDCU.64 UR4, c[0x0][0x358] ;  /* 0x00006b00ff0477ac */ /* 0x000e620008000a00 */
[----:B------:R-:W1:Y:S01]  /*00d0*/  POPC R5, UR6 ;  /* 0x0000000600057d09 */ /* 0x000e620008000000 */
[----:B------:R-:W-:-:S06]  /*00e0*/  UFLO.U32 UR7, UR6 ;  /* 0x00000006000772bd */ /* 0x000fcc00080e0000 */
[----:B0-----:R-:W-:-:S13]  /*00f0*/  ISETP.EQ.U32.AND P0, PT, R0, UR7, PT ;  /* 0x0000000700007c0c */ /* 0x001fda000bf02070 */
[----:B-1----:R-:W-:Y:S01]  /*0100*/  @P0 REDG.E.ADD.STRONG.SYS desc[UR4][R2.64], R5 ;  /* 0x000000050200098e */ /* 0x002fe2000c134104 */
[----:B------:R-:W-:Y:S05]  /*0110*/  EXIT ;  /* 0x000000000000794d */ /* 0x000fea0003800000 */
.L_x_0:
[----:B------:R-:W-:-:S00]  /*0120*/  BRA `(.L_x_0) ;  /* 0xfffffffc00fc7947 */ /* 0x000fc0000383ffff */
[----:B------:R-:W-:-:S00]  /*0130*/  NOP ;  /* 0x0000000000007918 */ /* 0x000fc00000000000 */
        /* <DEDUP_REMOVED lines=12> */
.L_x_4:


//--------------------- .text._ZN8multiGPU12atomicKernelEPil --------------------------
	.section	.text._ZN8multiGPU12atomicKernelEPil,"ax",@progbits
	.align	128
        .global         _ZN8multiGPU12atomicKernelEPil
        .type           _ZN8multiGPU12atomicKernelEPil,@function
        .size           _ZN8multiGPU12atomicKernelEPil,(.L_x_5 - _ZN8multiGPU12atomicKernelEPil)
        .other          _ZN8multiGPU12atomicKernelEPil,@"STO_CUDA_ENTRY STV_DEFAULT"
_ZN8multiGPU12atomicKernelEPil:
.text._ZN8multiGPU12atomicKernelEPil:
        /* <DEDUP_REMOVED lines=16> */
[----:B-1----:R-:W-:Y:S01]  /*0100*/  @P0 REDG.E.ADD.STRONG.GPU desc[UR4][R2.64], R5 ;  /* 0x000000050200098e */ /* 0x002fe2000c12e104 */
[----:B------:R-:W-:Y:S05]  /*0110*/  EXIT ;  /* 0x000000000000794d */ /* 0x000fea0003800000 */
.L_x_1:
        /* <DEDUP_REMOVED lines=14> */
.L_x_5:


//--------------------- .text._ZN9singleGPU18atomicSystemKernelEPii --------------------------
	.section	.text._ZN9singleGPU18atomicSystemKernelEPii,"ax",@progbits
	.align	128
        .global         _ZN9singleGPU18atomicSystemKernelEPii
        .type           _ZN9singleGPU18atomicSystemKernelEPii,@function
        .size           _ZN9singleGPU18atomicSystemKernelEPii,(.L_x_6 - _ZN9singleGPU18atomicSystemKernelEPii)
        .other          _ZN9singleGPU18atomicSystemKernelEPii,@"STO_CUDA_ENTRY STV_DEFAULT"
_ZN9singleGPU18atomicSystemKernelEPii:
.text._ZN9singleGPU18atomicSystemKernelEPii:
[----:B------:R-:W-:Y:S01]  /*0000*/  LDC R1, c[0x0][0x37c] ;  /* 0x0000df00ff017b82 */ /* 0x000fe20000000800 */
[----:B------:R-:W0:Y:S01]  /*0010*/  S2R R0, SR_CTAID.X ;  /* 0x0000000000007919 */ /* 0x000e220000002500 */
[----:B------:R-:W0:Y:S01]  /*0020*/  LDCU UR4, c[0x0][0x360] ;  /* 0x00006c00ff0477ac */ /* 0x000e220008000800 */
[----:B------:R-:W0:Y:S01]  /*0030*/  S2R R3, SR_TID.X ;  /* 0x0000000000037919 */ /* 0x000e220000002100 */
[----:B------:R-:W1:Y:S01]  /*0040*/  LDCU UR5, c[0x0][0x388] ;  /* 0x00007100ff0577ac */ /* 0x000e620008000800 */
[----:B0-----:R-:W-:-:S05]  /*0050*/  IMAD R0, R0, UR4, R3 ;  /* 0x0000000400007c24 */ /* 0x001fca000f8e0203 */
[----:B-1----:R-:W-:-:S13]  /*0060*/  ISETP.GE.U32.AND P0, PT, R0, UR5, PT ;  /* 0x0000000500007c0c */ /* 0x002fda000bf06070 */
        /* <DEDUP_REMOVED lines=10> */
.L_x_2:
        /* <DEDUP_REMOVED lines=15> */
.L_x_6:


//--------------------- .text._ZN9singleGPU12atomicKernelEPii --------------------------
	.section	.text._ZN9singleGPU12atomicKernelEPii,"ax",@progbits
	.align	128
        .global         _ZN9singleGPU12atomicKernelEPii
        .type           _ZN9singleGPU12atomicKernelEPii,@function
        .size           _ZN9singleGPU12atomicKernelEPii,(.L_x_7 - _ZN9singleGPU12atomicKernelEPii)
        .other          _ZN9singleGPU12atomicKernelEPii,@"STO_CUDA_ENTRY STV_DEFAULT"
_ZN9singleGPU12atomicKernelEPii:
.text._ZN9singleGPU12atomicKernelEPii:
        /* <DEDUP_REMOVED lines=17> */
.L_x_3:
        /* <DEDUP_REMOVED lines=15> */
.L_x_7:


//--------------------- .nv.shared.reserved.0     --------------------------
	.section	.nv.shared.reserved.0,"aw",@nobits
	.weak		__nv_reservedSMEM_offset_0_alias
	.size		__nv_reservedSMEM_offset_0_alias, 0, 64
	.other		__nv_reservedSMEM_offset_0_alias,@"STO_CUDA_RESERVED_SHARED STV_DEFAULT"
__nv_reservedSMEM_offset_0_alias:
	.zero		0
	.zero		64


//--------------------- .nv.constant0._ZN8multiGPU18atomicSystemKernelEPil --------------------------
	.section	.nv.constant0._ZN8multiGPU18atomicSystemKernelEPil,"a",@progbits
	.sectionflags	@""
	.align	4
.nv.constant0._ZN8multiGPU18atomicSystemKernelEPil:
	.zero		912


//--------------------- .nv.constant0._ZN8multiGPU12atomicKernelEPil --------------------------
	.section	.nv.constant0._ZN8multiGPU12atomicKernelEPil,"a",@progbits
	.sectionflags	@""
	.align	4
.nv.constant0._ZN8multiGPU12atomicKernelEPil:
	.zero		912


//--------------------- .nv.constant0._ZN9singleGPU18atomicSystemKernelEPii --------------------------
	.section	.nv.constant0._ZN9singleGPU18atomicSystemKernelEPii,"a",@progbits
	.sectionflags	@""
	.align	4
.nv.constant0._ZN9singleGPU18atomicSystemKernelEPii:
	.zero		908


//--------------------- .nv.constant0._ZN9singleGPU12atomicKernelEPii --------------------------
	.section	.nv.constant0._ZN9singleGPU12atomicKernelEPii,"a",@progbits
	.sectionflags	@""
	.align	4
.nv.constant0._ZN9singleGPU12atomicKernelEPii:
	.zero		908


//--------------------- SYMBOLS --------------------------

	.type		.nv.reservedSmem.offset0,@object
	.size		.nv.reservedSmem.offset0,0x4
